//
// Generated by NVIDIA NVVM Compiler
//
// Compiler Build ID: CL-36424714
// Cuda compilation tools, release 13.0, V13.0.88
// Based on NVVM 20.0.0
//

.version 9.0
.target sm_100
.address_size 64

	// .globl	_Z29convolution_1D_caching_kernelPfS_ii
.const .align 4 .b8 Mask[20];
// _ZZ29convolution_1D_caching_kernelPfS_iiE4N_sm has been demoted

.visible .entry _Z29convolution_1D_caching_kernelPfS_ii(
	.param .u64 .ptr .align 1 _Z29convolution_1D_caching_kernelPfS_ii_param_0,
	.param .u64 .ptr .align 1 _Z29convolution_1D_caching_kernelPfS_ii_param_1,
	.param .u32 _Z29convolution_1D_caching_kernelPfS_ii_param_2,
	.param .u32 _Z29convolution_1D_caching_kernelPfS_ii_param_3
)
{
	.reg .pred 	%p<36>;
	.reg .b32 	%r<60>;
	.reg .b32 	%f<56>;
	.reg .b64 	%rd<18>;
	// demoted variable
	.shared .align 4 .b8 _ZZ29convolution_1D_caching_kernelPfS_iiE4N_sm[28];
	ld.param.u64 	%rd6, [_Z29convolution_1D_caching_kernelPfS_ii_param_0];
	ld.param.u64 	%rd5, [_Z29convolution_1D_caching_kernelPfS_ii_param_1];
	ld.param.u32 	%r32, [_Z29convolution_1D_caching_kernelPfS_ii_param_2];
	ld.param.u32 	%r33, [_Z29convolution_1D_caching_kernelPfS_ii_param_3];
	cvta.to.global.u64 	%rd7, %rd6;
	mov.u32 	%r34, %ctaid.x;
	mov.u32 	%r35, %ntid.x;
	mul.lo.s32 	%r1, %r34, %r35;
	mov.u32 	%r2, %tid.x;
	add.s32 	%r3, %r1, %r2;
	mul.wide.s32 	%rd8, %r3, 4;
	add.s64 	%rd9, %rd7, %rd8;
	ld.global.f32 	%f22, [%rd9];
	shl.b32 	%r36, %r2, 2;
	mov.u32 	%r37, _ZZ29convolution_1D_caching_kernelPfS_iiE4N_sm;
	add.s32 	%r4, %r37, %r36;
	st.shared.f32 	[%r4], %f22;
	bar.sync 	0;
	add.s32 	%r5, %r1, %r35;
	shr.u32 	%r38, %r32, 31;
	add.s32 	%r39, %r32, %r38;
	shr.s32 	%r40, %r39, 1;
	neg.s32 	%r6, %r40;
	setp.lt.s32 	%p1, %r32, 1;
	mov.f32 	%f47, 0f00000000;
	@%p1 bra 	$L__BB0_27;
	and.b32  	%r7, %r32, 3;
	setp.lt.u32 	%p2, %r32, 4;
	mov.f32 	%f47, 0f00000000;
	mov.b32 	%r55, 0;
	@%p2 bra 	$L__BB0_20;
	and.b32  	%r55, %r32, 2147483644;
	add.s32 	%r9, %r6, %r3;
	add.s32 	%r10, %r6, %r2;
	mov.f32 	%f47, 0f00000000;
	mov.b32 	%r54, 0;
	mov.u64 	%rd11, Mask;
$L__BB0_3:
	add.s32 	%r12, %r9, %r54;
	setp.lt.s32 	%p3, %r12, 0;
	setp.ge.s32 	%p4, %r12, %r33;
	add.s32 	%r43, %r10, %r54;
	shl.b32 	%r44, %r43, 2;
	add.s32 	%r13, %r37, %r44;
	mul.wide.u32 	%rd10, %r54, 4;
	add.s64 	%rd1, %rd11, %rd10;
	shl.b32 	%r46, %r54, 2;
	add.s32 	%r14, %r4, %r46;
	or.pred  	%p5, %p3, %p4;
	@%p5 bra 	$L__BB0_7;
	setp.lt.s32 	%p6, %r12, %r1;
	setp.ge.s32 	%p7, %r12, %r5;
	or.pred  	%p8, %p6, %p7;
	@%p8 bra 	$L__BB0_6;
	ld.shared.f32 	%f28, [%r13];
	ld.const.f32 	%f29, [%rd1];
	fma.rn.f32 	%f47, %f28, %f29, %f47;
	bra.uni 	$L__BB0_7;
$L__BB0_6:
	ld.shared.f32 	%f26, [%r14];
	ld.const.f32 	%f27, [%rd1];
	fma.rn.f32 	%f47, %f26, %f27, %f47;
$L__BB0_7:
	add.s32 	%r15, %r12, 1;
	setp.lt.s32 	%p9, %r15, 0;
	setp.ge.s32 	%p10, %r15, %r33;
	or.pred  	%p11, %p9, %p10;
	@%p11 bra 	$L__BB0_11;
	setp.ge.s32 	%p12, %r15, %r1;
	setp.lt.s32 	%p13, %r15, %r5;
	and.pred  	%p14, %p12, %p13;
	@%p14 bra 	$L__BB0_10;
	ld.shared.f32 	%f30, [%r14+4];
	ld.const.f32 	%f31, [%rd1+4];
	fma.rn.f32 	%f47, %f30, %f31, %f47;
	bra.uni 	$L__BB0_11;
$L__BB0_10:
	ld.shared.f32 	%f32, [%r13+4];
	ld.const.f32 	%f33, [%rd1+4];
	fma.rn.f32 	%f47, %f32, %f33, %f47;
$L__BB0_11:
	add.s32 	%r16, %r12, 2;
	setp.lt.s32 	%p15, %r16, 0;
	setp.ge.s32 	%p16, %r16, %r33;
	or.pred  	%p17, %p15, %p16;
	@%p17 bra 	$L__BB0_15;
	setp.ge.s32 	%p18, %r16, %r1;
	setp.lt.s32 	%p19, %r16, %r5;
	and.pred  	%p20, %p18, %p19;
	@%p20 bra 	$L__BB0_14;
	ld.shared.f32 	%f34, [%r14+8];
	ld.const.f32 	%f35, [%rd1+8];
	fma.rn.f32 	%f47, %f34, %f35, %f47;
	bra.uni 	$L__BB0_15;
$L__BB0_14:
	ld.shared.f32 	%f36, [%r13+8];
	ld.const.f32 	%f37, [%rd1+8];
	fma.rn.f32 	%f47, %f36, %f37, %f47;
$L__BB0_15:
	add.s32 	%r17, %r12, 3;
	setp.lt.s32 	%p21, %r17, 0;
	setp.ge.s32 	%p22, %r17, %r33;
	or.pred  	%p23, %p21, %p22;
	@%p23 bra 	$L__BB0_19;
	setp.ge.s32 	%p24, %r17, %r1;
	setp.lt.s32 	%p25, %r17, %r5;
	and.pred  	%p26, %p24, %p25;
	@%p26 bra 	$L__BB0_18;
	ld.shared.f32 	%f38, [%r14+12];
	ld.const.f32 	%f39, [%rd1+12];
	fma.rn.f32 	%f47, %f38, %f39, %f47;
	bra.uni 	$L__BB0_19;
$L__BB0_18:
	ld.shared.f32 	%f40, [%r13+12];
	ld.const.f32 	%f41, [%rd1+12];
	fma.rn.f32 	%f47, %f40, %f41, %f47;
$L__BB0_19:
	add.s32 	%r54, %r54, 4;
	setp.ne.s32 	%p27, %r54, %r55;
	@%p27 bra 	$L__BB0_3;
$L__BB0_20:
	setp.eq.s32 	%p28, %r7, 0;
	@%p28 bra 	$L__BB0_27;
	shl.b32 	%r48, %r55, 2;
	add.s32 	%r49, %r36, %r48;
	add.s32 	%r59, %r37, %r49;
	mul.wide.u32 	%rd12, %r55, 4;
	mov.u64 	%rd13, Mask;
	add.s64 	%rd17, %rd13, %rd12;
	add.s32 	%r51, %r2, %r55;
	add.s32 	%r52, %r51, %r6;
	shl.b32 	%r53, %r52, 2;
	add.s32 	%r58, %r37, %r53;
	add.s32 	%r57, %r52, %r1;
	neg.s32 	%r56, %r7;
$L__BB0_22:
	.pragma "nounroll";
	setp.lt.s32 	%p29, %r57, 0;
	setp.ge.s32 	%p30, %r57, %r33;
	or.pred  	%p31, %p29, %p30;
	@%p31 bra 	$L__BB0_26;
	setp.ge.s32 	%p32, %r57, %r1;
	setp.lt.s32 	%p33, %r57, %r5;
	and.pred  	%p34, %p32, %p33;
	@%p34 bra 	$L__BB0_25;
	ld.shared.f32 	%f42, [%r59];
	ld.const.f32 	%f43, [%rd17];
	fma.rn.f32 	%f47, %f42, %f43, %f47;
	bra.uni 	$L__BB0_26;
$L__BB0_25:
	ld.shared.f32 	%f44, [%r58];
	ld.const.f32 	%f45, [%rd17];
	fma.rn.f32 	%f47, %f44, %f45, %f47;
$L__BB0_26:
	add.s32 	%r59, %r59, 4;
	add.s64 	%rd17, %rd17, 4;
	add.s32 	%r58, %r58, 4;
	add.s32 	%r57, %r57, 1;
	add.s32 	%r56, %r56, 1;
	setp.ne.s32 	%p35, %r56, 0;
	@%p35 bra 	$L__BB0_22;
$L__BB0_27:
	cvta.to.global.u64 	%rd14, %rd5;
	add.s64 	%rd16, %rd14, %rd8;
	st.global.f32 	[%rd16], %f47;
	ret;

}


// ===== COMPILED SASS (sm_100) =====

	.target	sm_100

	.elftype	@"ET_EXEC"


//--------------------- .note.nv.tkinfo           --------------------------
	.section	.note.nv.tkinfo,"",@"SHT_NOTE"
	.sectionflags	@"SHF_NOTE_NV_TKINFO"
	.tkinfo
        /*0018*/ 	.word	0x00000002
        /*0030*/ 	.string	""
        /*0030*/ 	.string	"ptxas"
        /*0030*/ 	.string	"Cuda compilation tools, release 13.0, V13.0.88"
        /*0030*/ 	.string	"Build cuda_13.0.r13.0/compiler.36424714_0"
        /*0030*/ 	.string	"-arch sm_100 -m 64 "



//--------------------- .note.nv.cuinfo           --------------------------
	.section	.note.nv.cuinfo,"",@"SHT_NOTE"
	.sectionflags	@"SHF_NOTE_NV_CUINFO"
        /*0018*/ 	.short	0x0002
        /*001a*/ 	.short	0x0064
        /*001c*/ 	.short	0x0082
	.zero		2


//--------------------- .nv.info                  --------------------------
	.section	.nv.info,"",@"SHT_CUDA_INFO"
	.align	4


	//----- nvinfo : EIATTR_REGCOUNT
	.align		4
        /*0000*/ 	.byte	0x04, 0x2f
        /*0002*/ 	.short	(.L_2 - .L_1)
	.align		4
.L_1:
        /*0004*/ 	.word	index@(_Z29convolution_1D_caching_kernelPfS_ii)
        /*0008*/ 	.word	0x00000015


	//----- nvinfo : EIATTR_FRAME_SIZE
	.align		4
.L_2:
        /*000c*/ 	.byte	0x04, 0x11
        /*000e*/ 	.short	(.L_4 - .L_3)
	.align		4
.L_3:
        /*0010*/ 	.word	index@(_Z29convolution_1D_caching_kernelPfS_ii)
        /*0014*/ 	.word	0x00000000


	//----- nvinfo : EIATTR_MIN_STACK_SIZE
	.align		4
.L_4:
        /*0018*/ 	.byte	0x04, 0x12
        /*001a*/ 	.short	(.L_6 - .L_5)
	.align		4
.L_5:
        /*001c*/ 	.word	index@(_Z29convolution_1D_caching_kernelPfS_ii)
        /*0020*/ 	.word	0x00000000
.L_6:


//--------------------- .nv.compat                --------------------------
	.section	.nv.compat,"",@"SHT_CUDA_COMPAT_INFO"
	.align	4
        /*0000*/ 	.byte	0x02, 0x09, 0x00, 0x00, 0x02, 0x02, 0x01, 0x00, 0x02, 0x05, 0x05, 0x00, 0x03, 0x07, 0x01, 0x01
        /*0010*/ 	.byte	0x02, 0x03, 0x00, 0x00, 0x02, 0x06, 0x01, 0x00, 0x04, 0x0b, 0x08, 0x00, 0x09, 0x00, 0x00, 0x00
        /*0020*/ 	.byte	0x00, 0x00, 0x00, 0x00


//--------------------- .nv.info._Z29convolution_1D_caching_kernelPfS_ii --------------------------
	.section	.nv.info._Z29convolution_1D_caching_kernelPfS_ii,"",@"SHT_CUDA_INFO"
	.sectionflags	@""
	.align	4


	//----- nvinfo : EIATTR_CUDA_API_VERSION
	.align		4
        /*0000*/ 	.byte	0x04, 0x37
        /*0002*/ 	.short	(.L_8 - .L_7)
.L_7:
        /*0004*/ 	.word	0x00000082


	//----- nvinfo : EIATTR_KPARAM_INFO
	.align		4
.L_8:
        /*0008*/ 	.byte	0x04, 0x17
        /*000a*/ 	.short	(.L_10 - .L_9)
.L_9:
        /*000c*/ 	.word	0x00000000
        /*0010*/ 	.short	0x0003
        /*0012*/ 	.short	0x0014
        /*0014*/ 	.byte	0x00, 0xf0, 0x11, 0x00


	//----- nvinfo : EIATTR_KPARAM_INFO
	.align		4
.L_10:
        /*0018*/ 	.byte	0x04, 0x17
        /*001a*/ 	.short	(.L_12 - .L_11)
.L_11:
        /*001c*/ 	.word	0x00000000
        /*0020*/ 	.short	0x0002
        /*0022*/ 	.short	0x0010
        /*0024*/ 	.byte	0x00, 0xf0, 0x11, 0x00


	//----- nvinfo : EIATTR_KPARAM_INFO
	.align		4
.L_12:
        /*0028*/ 	.byte	0x04, 0x17
        /*002a*/ 	.short	(.L_14 - .L_13)
.L_13:
        /*002c*/ 	.word	0x00000000
        /*0030*/ 	.short	0x0001
        /*0032*/ 	.short	0x0008
        /*0034*/ 	.byte	0x00, 0xf5, 0x21, 0x00


	//----- nvinfo : EIATTR_KPARAM_INFO
	.align		4
.L_14:
        /*0038*/ 	.byte	0x04, 0x17
        /*003a*/ 	.short	(.L_16 - .L_15)
.L_15:
        /*003c*/ 	.word	0x00000000
        /*0040*/ 	.short	0x0000
        /*0042*/ 	.short	0x0000
        /*0044*/ 	.byte	0x00, 0xf5, 0x21, 0x00


	//----- nvinfo : EIATTR_SPARSE_MMA_MASK
	.align		4
.L_16:
        /*0048*/ 	.byte	0x03, 0x50
        /*004a*/ 	.short	0x0000


	//----- nvinfo : EIATTR_MAXREG_COUNT
	.align		4
        /*004c*/ 	.byte	0x03, 0x1b
        /*004e*/ 	.short	0x00ff


	//----- nvinfo : EIATTR_NUM_BARRIERS
	.align		4
        /*0050*/ 	.byte	0x02, 0x4c
        /*0052*/ 	.byte	0x01
	.zero		1


	//----- nvinfo : EIATTR_MERCURY_ISA_VERSION
	.align		4
        /*0054*/ 	.byte	0x03, 0x5f
        /*0056*/ 	.short	0x0101


	//----- nvinfo : EIATTR_VRC_CTA_INIT_COUNT
	.align		4
        /*0058*/ 	.byte	0x02, 0x4a
	.zero		1
	.zero		1


	//----- nvinfo : EIATTR_EXIT_INSTR_OFFSETS
	.align		4
        /*005c*/ 	.byte	0x04, 0x1c
        /*005e*/ 	.short	(.L_18 - .L_17)


	//   ....[0]....
.L_17:
        /*0060*/ 	.word	0x000007f0


	//----- nvinfo : EIATTR_CRS_STACK_SIZE
	.align		4
.L_18:
        /*0064*/ 	.byte	0x04, 0x1e
        /*0066*/ 	.short	(.L_20 - .L_19)
.L_19:
        /*0068*/ 	.word	0x00000000


	//----- nvinfo : EIATTR_CBANK_PARAM_SIZE
	.align		4
.L_20:
        /*006c*/ 	.byte	0x03, 0x19
        /*006e*/ 	.short	0x0018


	//----- nvinfo : EIATTR_PARAM_CBANK
	.align		4
        /*0070*/ 	.byte	0x04, 0x0a
        /*0072*/ 	.short	(.L_22 - .L_21)
	.align		4
.L_21:
        /*0074*/ 	.word	index@(.nv.constant0._Z29convolution_1D_caching_kernelPfS_ii)
        /*0078*/ 	.short	0x0380
        /*007a*/ 	.short	0x0018


	//----- nvinfo : EIATTR_SW_WAR
	.align		4
.L_22:
        /*007c*/ 	.byte	0x04, 0x36
        /*007e*/ 	.short	(.L_24 - .L_23)
.L_23:
        /*0080*/ 	.word	0x00000008
.L_24:


//--------------------- .nv.callgraph             --------------------------
	.section	.nv.callgraph,"",@"SHT_CUDA_CALLGRAPH"
	.align	4
	.sectionentsize	8
	.align		4
        /*0000*/ 	.word	0x00000000
	.align		4
        /*0004*/ 	.word	0xffffffff
	.align		4
        /*0008*/ 	.word	0x00000000
	.align		4
        /*000c*/ 	.word	0xfffffffe
	.align		4
        /*0010*/ 	.word	0x00000000
	.align		4
        /*0014*/ 	.word	0xfffffffd
	.align		4
        /*0018*/ 	.word	0x00000000
	.align		4
        /*001c*/ 	.word	0xfffffffc


//--------------------- .nv.constant3             --------------------------
	.section	.nv.constant3,"a",@progbits
	.align	4
.nv.constant3:
	.type		Mask,@object
	.size		Mask,(.L_0 - Mask)
Mask:
	.zero		20
.L_0:


//--------------------- .text._Z29convolution_1D_caching_kernelPfS_ii --------------------------
	.section	.text._Z29convolution_1D_caching_kernelPfS_ii,"ax",@progbits
	.align	128
        .global         _Z29convolution_1D_caching_kernelPfS_ii
        .type           _Z29convolution_1D_caching_kernelPfS_ii,@function
        .size           _Z29convolution_1D_caching_kernelPfS_ii,(.L_x_15 - _Z29convolution_1D_caching_kernelPfS_ii)
        .other          _Z29convolution_1D_caching_kernelPfS_ii,@"STO_CUDA_ENTRY STV_DEFAULT"
_Z29convolution_1D_caching_kernelPfS_ii:
.text._Z29convolution_1D_caching_kernelPfS_ii:
[----:B------:R-:W-:Y:S01]  /*0000*/  LDC R1, c[0x0][0x37c] ;  /* 0x0000df00ff017b82 */ /* 0x000fe20000000800 */
[----:B------:R-:W0:Y:S07]  /*0010*/  S2R R3, SR_TID.X ;  /* 0x0000000000037919 */ /* 0x000e2e0000002100 */
[----:B------:R-:W1:Y:S01]  /*0020*/  S2UR UR4, SR_CTAID.X ;  /* 0x00000000000479c3 */ /* 0x000e620000002500 */
[----:B------:R-:W1:Y:S01]  /*0030*/  LDCU UR7, c[0x0][0x360] ;  /* 0x00006c00ff0777ac */ /* 0x000e620008000800 */
[----:B------:R-:W2:Y:S06]  /*0040*/  LDCU.64 UR12, c[0x0][0x358] ;  /* 0x00006b00ff0c77ac */ /* 0x000eac0008000a00 */
[----:B------:R-:W3:Y:S08]  /*0050*/  LDC.64 R6, c[0x0][0x380] ;  /* 0x0000e000ff067b82 */ /* 0x000ef00000000a00 */
[----:B------:R-:W4:Y:S01]  /*0060*/  S2UR UR6, SR_CgaCtaId ;  /* 0x00000000000679c3 */ /* 0x000f220000008800 */
[----:B------:R-:W-:Y:S01]  /*0070*/  UMOV UR5, 0x400 ;  /* 0x0000040000057882 */ /* 0x000fe20000000000 */
[----:B------:R-:W5:Y:S01]  /*0080*/  LDCU UR9, c[0x0][0x390] ;  /* 0x00007200ff0977ac */ /* 0x000f620008000800 */
[----:B-1----:R-:W-:-:S06]  /*0090*/  UIMAD UR4, UR4, UR7, URZ ;  /* 0x00000007040472a4 */ /* 0x002fcc000f8e02ff */
[----:B0-----:R-:W-:-:S04]  /*00a0*/  VIADD R0, R3, UR4 ;  /* 0x0000000403007c36 */ /* 0x001fc80008000000 */
[----:B---3--:R-:W-:-:S06]  /*00b0*/  IMAD.WIDE R6, R0, 0x4, R6 ;  /* 0x0000000400067825 */ /* 0x008fcc00078e0206 */
[----:B--2---:R-:W2:Y:S01]  /*00c0*/  LDG.E R6, desc[UR12][R6.64] ;  /* 0x0000000c06067981 */ /* 0x004ea2000c1e1900 */
[----:B----4-:R-:W-:Y:S01]  /*00d0*/  ULEA UR5, UR6, UR5, 0x18 ;  /* 0x0000000506057291 */ /* 0x010fe2000f8ec0ff */
[----:B------:R-:W-:Y:S01]  /*00e0*/  IMAD.SHL.U32 R5, R3, 0x4, RZ ;  /* 0x0000000403057824 */ /* 0x000fe200078e00ff */
[----:B-----5:R-:W-:Y:S01]  /*00f0*/  UISETP.GE.AND UP0, UPT, UR9, 0x1, UPT ;  /* 0x000000010900788c */ /* 0x020fe2000bf06270 */
[----:B------:R-:W-:-:S03]  /*0100*/  IMAD.MOV.U32 R2, RZ, RZ, RZ ;  /* 0x000000ffff027224 */ /* 0x000fc600078e00ff */
[----:B------:R-:W-:-:S03]  /*0110*/  IADD3 R8, PT, PT, R5, UR5, RZ ;  /* 0x0000000505087c10 */ /* 0x000fc6000fffe0ff */
[----:B--2---:R0:W-:Y:S01]  /*0120*/  STS [R5+UR5], R6 ;  /* 0x0000000605007988 */ /* 0x0041e20008000805 */
[----:B------:R-:W-:Y:S06]  /*0130*/  BAR.SYNC.DEFER_BLOCKING 0x0 ;  /* 0x0000000000007b1d */ /* 0x000fec0000010000 */
[----:B------:R-:W-:Y:S05]  /*0140*/  BRA.U !UP0, `(.L_x_0) ;  /* 0x00000005089c7547 */ /* 0x000fea000b800000 */
[----:B------:R-:W-:Y:S01]  /*0150*/  UISETP.GE.U32.AND UP0, UPT, UR9, 0x4, UPT ;  /* 0x000000040900788c */ /* 0x000fe2000bf06070 */
[----:B------:R-:W-:Y:S01]  /*0160*/  IMAD.MOV.U32 R2, RZ, RZ, RZ ;  /* 0x000000ffff027224 */ /* 0x000fe200078e00ff */
[----:B------:R-:W-:Y:S01]  /*0170*/  ULEA.HI UR8, UR9, UR9, URZ, 0x1 ;  /* 0x0000000909087291 */ /* 0x000fe2000f8f08ff */
[----:B------:R-:W-:Y:S01]  /*0180*/  IMAD.MOV.U32 R4, RZ, RZ, RZ ;  /* 0x000000ffff047224 */ /* 0x000fe200078e00ff */
[----:B------:R-:W-:Y:S02]  /*0190*/  UIADD3 UR6, UPT, UPT, UR4, UR7, URZ ;  /* 0x0000000704067290 */ /* 0x000fe4000fffe0ff */
[----:B------:R-:W-:Y:S02]  /*01a0*/  ULOP3.LUT UR10, UR9, 0x3, URZ, 0xc0, !UPT ;  /* 0x00000003090a7892 */ /* 0x000fe4000f8ec0ff */
[----:B------:R-:W-:Y:S01]  /*01b0*/  USHF.R.S32.HI UR8, URZ, 0x1, UR8 ;  /* 0x00000001ff087899 */ /* 0x000fe20008011408 */
[----:B------:R-:W-:Y:S11]  /*01c0*/  BRA.U !UP0, `(.L_x_1) ;  /* 0x0000000508087547 */ /* 0x000ff6000b800000 */
[----:B------:R-:W-:Y:S01]  /*01d0*/  ULOP3.LUT UR7, UR9, 0x7ffffffc, URZ, 0xc0, !UPT ;  /* 0x7ffffffc09077892 */ /* 0x000fe2000f8ec0ff */
[----:B------:R-:W-:Y:S01]  /*01e0*/  HFMA2 R9, -RZ, RZ, 0, 0 ;  /* 0x00000000ff097431 */ /* 0x000fe200000001ff */
[----:B0-----:R-:W-:Y:S01]  /*01f0*/  IADD3 R6, PT, PT, R0, -UR8, RZ ;  /* 0x8000000800067c10 */ /* 0x001fe2000fffe0ff */
[----:B------:R-:W-:Y:S01]  /*0200*/  VIADD R7, R3, -UR8 ;  /* 0x8000000803077c36 */ /* 0x000fe20008000000 */
[----:B------:R-:W0:Y:S01]  /*0210*/  LDCU UR11, c[0x0][0x394] ;  /* 0x00007280ff0b77ac */ /* 0x000e220008000800 */
[----:B------:R-:W-:Y:S02]  /*0220*/  IMAD.MOV.U32 R2, RZ, RZ, RZ ;  /* 0x000000ffff027224 */ /* 0x000fe400078e00ff */
[----:B------:R-:W-:-:S07]  /*0230*/  IMAD.U32 R4, RZ, RZ, UR7 ;  /* 0x00000007ff047e24 */ /* 0x000fce000f8e00ff */
.L_x_10:
[----:B------:R-:W-:Y:S01]  /*0240*/  IMAD.IADD R13, R6, 0x1, R9 ;  /* 0x00000001060d7824 */ /* 0x000fe200078e0209 */
[----:B------:R-:W-:Y:S01]  /*0250*/  IADD3 R10, PT, PT, R7, R9, RZ ;  /* 0x00000009070a7210 */ /* 0x000fe20007ffe0ff */
[----:B------:R-:W-:Y:S01]  /*0260*/  IMAD.SHL.U32 R11, R9, 0x4, RZ ;  /* 0x00000004090b7824 */ /* 0x000fe200078e00ff */
[----:B------:R-:W-:Y:S01]  /*0270*/  BSSY.RECONVERGENT B0, `(.L_x_2) ;  /* 0x0000018000007945 */ /* 0x000fe20003800200 */
[C---:B------:R-:W-:Y:S01]  /*0280*/  VIADD R16, R13.reuse, 0x1 ;  /* 0x000000010d107836 */ /* 0x040fe20000000000 */
[C---:B0-----:R-:W-:Y:S01]  /*0290*/  ISETP.GE.AND P2, PT, R13.reuse, UR11, PT ;  /* 0x0000000b0d007c0c */ /* 0x041fe2000bf46270 */
[C---:B------:R-:W-:Y:S01]  /*02a0*/  VIADD R17, R13.reuse, 0x2 ;  /* 0x000000020d117836 */ /* 0x040fe20000000000 */
[----:B------:R-:W-:Y:S01]  /*02b0*/  IADD3 R18, PT, PT, R13, 0x3, RZ ;  /* 0x000000030d127810 */ /* 0x000fe20007ffe0ff */
[----:B------:R-:W-:Y:S01]  /*02c0*/  IMAD R14, R9, 0x4, R8 ;  /* 0x00000004090e7824 */ /* 0x000fe200078e0208 */
[----:B------:R-:W-:Y:S02]  /*02d0*/  ISETP.LT.OR P2, PT, R13, RZ, P2 ;  /* 0x000000ff0d00720c */ /* 0x000fe40001741670 */
[----:B------:R-:W-:-:S02]  /*02e0*/  IADD3 R9, PT, PT, R9, 0x4, RZ ;  /* 0x0000000409097810 */ /* 0x000fc40007ffe0ff */
[----:B------:R-:W-:Y:S02]  /*02f0*/  ISETP.GE.AND P1, PT, R16, UR11, PT ;  /* 0x0000000b10007c0c */ /* 0x000fe4000bf26270 */
[----:B------:R-:W-:Y:S02]  /*0300*/  ISETP.GE.AND P0, PT, R17, UR11, PT ;  /* 0x0000000b11007c0c */ /* 0x000fe4000bf06270 */
[----:B------:R-:W-:Y:S02]  /*0310*/  ISETP.GE.AND P3, PT, R18, UR11, PT ;  /* 0x0000000b12007c0c */ /* 0x000fe4000bf66270 */
[----:B------:R-:W-:Y:S02]  /*0320*/  ISETP.NE.AND P4, PT, R9, R4, PT ;  /* 0x000000040900720c */ /* 0x000fe40003f85270 */
[----:B------:R-:W-:Y:S02]  /*0330*/  ISETP.LT.OR P1, PT, R16, RZ, P1 ;  /* 0x000000ff1000720c */ /* 0x000fe40000f21670 */
[----:B------:R-:W-:-:S02]  /*0340*/  ISETP.LT.OR P0, PT, R17, RZ, P0 ;  /* 0x000000ff1100720c */ /* 0x000fc40000701670 */
[----:B------:R-:W-:Y:S02]  /*0350*/  ISETP.LT.OR P3, PT, R18, RZ, P3 ;  /* 0x000000ff1200720c */ /* 0x000fe40001f61670 */
[----:B------:R-:W-:Y:S01]  /*0360*/  LEA R12, R10, UR5, 0x2 ;  /* 0x000000050a0c7c11 */ /* 0x000fe2000f8e10ff */
[----:B------:R-:W-:Y:S10]  /*0370*/  @P2 BRA `(.L_x_3) ;  /* 0x00000000001c2947 */ /* 0x000ff40003800000 */
[C---:B------:R-:W-:Y:S01]  /*0380*/  ISETP.GE.AND P2, PT, R13.reuse, UR6, PT ;  /* 0x000000060d007c0c */ /* 0x040fe2000bf46270 */
[----:B------:R-:W0:Y:S03]  /*0390*/  LDC R15, c[0x3][R11] ;  /* 0x00c000000b0f7b82 */ /* 0x000e260000000800 */
[----:B------:R-:W-:-:S13]  /*03a0*/  ISETP.LT.OR P2, PT, R13, UR4, P2 ;  /* 0x000000040d007c0c */ /* 0x000fda0009741670 */
[----:B------:R-:W0:Y:S04]  /*03b0*/  @!P2 LDS R13, [R12] ;  /* 0x000000000c0da984 */ /* 0x000e280000000800 */
[----:B------:R-:W1:Y:S01]  /*03c0*/  @P2 LDS R10, [R14] ;  /* 0x000000000e0a2984 */ /* 0x000e620000000800 */
[----:B0-----:R-:W-:-:S04]  /*03d0*/  @!P2 FFMA R2, R13, R15, R2 ;  /* 0x0000000f0d02a223 */ /* 0x001fc80000000002 */
[----:B-1----:R-:W-:-:S07]  /*03e0*/  @P2 FFMA R2, R15, R10, R2 ;  /* 0x0000000a0f022223 */ /* 0x002fce0000000002 */
.L_x_3:
[----:B------:R-:W-:Y:S05]  /*03f0*/  BSYNC.RECONVERGENT B0 ;  /* 0x0000000000007941 */ /* 0x000fea0003800200 */
.L_x_2:
[----:B------:R-:W-:Y:S04]  /*0400*/  BSSY.RECONVERGENT B0, `(.L_x_4) ;  /* 0x0000009000007945 */ /* 0x000fe80003800200 */
[----:B------:R-:W-:Y:S05]  /*0410*/  @P1 BRA `(.L_x_5) ;  /* 0x00000000001c1947 */ /* 0x000fea0003800000 */
[C---:B------:R-:W-:Y:S01]  /*0420*/  ISETP.GE.AND P1, PT, R16.reuse, UR6, PT ;  /* 0x0000000610007c0c */ /* 0x040fe2000bf26270 */
[----:B------:R-:W0:Y:S03]  /*0430*/  LDC R15, c[0x3][R11+0x4] ;  /* 0x00c001000b0f7b82 */ /* 0x000e260000000800 */
[----:B------:R-:W-:-:S13]  /*0440*/  ISETP.GE.AND P1, PT, R16, UR4, !P1 ;  /* 0x0000000410007c0c */ /* 0x000fda000cf26270 */
[----:B------:R-:W0:Y:S04]  /*0450*/  @!P1 LDS R13, [R14+0x4] ;  /* 0x000004000e0d9984 */ /* 0x000e280000000800 */
[----:B------:R-:W1:Y:S01]  /*0460*/  @P1 LDS R10, [R12+0x4] ;  /* 0x000004000c0a1984 */ /* 0x000e620000000800 */
[----:B0-----:R-:W-:-:S04]  /*0470*/  @!P1 FFMA R2, R13, R15, R2 ;  /* 0x0000000f0d029223 */ /* 0x001fc80000000002 */
[----:B-1----:R-:W-:-:S07]  /*0480*/  @P1 FFMA R2, R15, R10, R2 ;  /* 0x0000000a0f021223 */ /* 0x002fce0000000002 */
.L_x_5:
[----:B------:R-:W-:Y:S05]  /*0490*/  BSYNC.RECONVERGENT B0 ;  /* 0x0000000000007941 */ /* 0x000fea0003800200 */
.L_x_4:
        /* <DEDUP_REMOVED lines=9> */
.L_x_7:
[----:B------:R-:W-:Y:S05]  /*0530*/  BSYNC.RECONVERGENT B0 ;  /* 0x0000000000007941 */ /* 0x000fea0003800200 */
.L_x_6:
        /* <DEDUP_REMOVED lines=9> */
.L_x_9:
[----:B------:R-:W-:Y:S05]  /*05d0*/  BSYNC.RECONVERGENT B0 ;  /* 0x0000000000007941 */ /* 0x000fea0003800200 */
.L_x_8:
[----:B------:R-:W-:Y:S05]  /*05e0*/  @P4 BRA `(.L_x_10) ;  /* 0xfffffffc00144947 */ /* 0x000fea000383ffff */
.L_x_1:
[----:B------:R-:W-:-:S09]  /*05f0*/  UISETP.NE.AND UP0, UPT, UR10, URZ, UPT ;  /* 0x000000ff0a00728c */ /* 0x000fd2000bf05270 */
[----:B------:R-:W-:Y:S05]  /*0600*/  BRA.U !UP0, `(.L_x_0) ;  /* 0x00000001086c7547 */ /* 0x000fea000b800000 */
[C---:B0-----:R-:W-:Y:S01]  /*0610*/  IMAD R5, R4.reuse, 0x4, R5 ;  /* 0x0000000404057824 */ /* 0x041fe200078e0205 */
[----:B------:R-:W-:Y:S01]  /*0620*/  IADD3 R3, PT, PT, R3, -UR8, R4 ;  /* 0x8000000803037c10 */ /* 0x000fe2000fffe004 */
[----:B------:R-:W-:Y:S01]  /*0630*/  IMAD.SHL.U32 R8, R4, 0x4, RZ ;  /* 0x0000000404087824 */ /* 0x000fe200078e00ff */
[----:B------:R-:W0:Y:S02]  /*0640*/  LDCU UR9, c[0x0][0x394] ;  /* 0x00007280ff0977ac */ /* 0x000e240008000800 */
[C---:B------:R-:W-:Y:S01]  /*0650*/  LEA R4, R3.reuse, UR5, 0x2 ;  /* 0x0000000503047c11 */ /* 0x040fe2000f8e10ff */
[----:B------:R-:W-:Y:S01]  /*0660*/  VIADD R3, R3, UR4 ;  /* 0x0000000403037c36 */ /* 0x000fe20008000000 */
[----:B------:R-:W-:Y:S01]  /*0670*/  IADD3 R5, PT, PT, R5, UR5, RZ ;  /* 0x0000000505057c10 */ /* 0x000fe2000fffe0ff */
[----:B------:R-:W-:-:S12]  /*0680*/  UIADD3 UR7, UPT, UPT, -UR10, URZ, URZ ;  /* 0x000000ff0a077290 */ /* 0x000fd8000fffe1ff */
.L_x_13:
[C---:B0-----:R-:W-:Y:S01]  /*0690*/  ISETP.GE.AND P0, PT, R3.reuse, UR9, PT ;  /* 0x0000000903007c0c */ /* 0x041fe2000bf06270 */
[----:B------:R-:W-:Y:S01]  /*06a0*/  UIADD3 UR7, UPT, UPT, UR7, 0x1, URZ ;  /* 0x0000000107077890 */ /* 0x000fe2000fffe0ff */
[----:B------:R-:W-:Y:S02]  /*06b0*/  BSSY.RECONVERGENT B0, `(.L_x_11) ;  /* 0x000000b000007945 */ /* 0x000fe40003800200 */
[----:B------:R-:W-:Y:S01]  /*06c0*/  ISETP.LT.OR P0, PT, R3, RZ, P0 ;  /* 0x000000ff0300720c */ /* 0x000fe20000701670 */
[----:B------:R-:W-:-:S12]  /*06d0*/  UISETP.NE.AND UP0, UPT, UR7, URZ, UPT ;  /* 0x000000ff0700728c */ /* 0x000fd8000bf05270 */
[----:B------:R-:W-:Y:S05]  /*06e0*/  @P0 BRA `(.L_x_12) ;  /* 0x00000000001c0947 */ /* 0x000fea0003800000 */
[C---:B------:R-:W-:Y:S01]  /*06f0*/  ISETP.GE.AND P0, PT, R3.reuse, UR6, PT ;  /* 0x0000000603007c0c */ /* 0x040fe2000bf06270 */
[----:B------:R-:W0:Y:S03]  /*0700*/  LDC R9, c[0x3][R8] ;  /* 0x00c0000008097b82 */ /* 0x000e260000000800 */
[----:B------:R-:W-:-:S13]  /*0710*/  ISETP.GE.AND P0, PT, R3, UR4, !P0 ;  /* 0x0000000403007c0c */ /* 0x000fda000c706270 */
[----:B------:R-:W0:Y:S04]  /*0720*/  @!P0 LDS R7, [R5] ;  /* 0x0000000005078984 */ /* 0x000e280000000800 */
[----:B------:R-:W1:Y:S01]  /*0730*/  @P0 LDS R6, [R4] ;  /* 0x0000000004060984 */ /* 0x000e620000000800 */
[----:B0-----:R-:W-:-:S04]  /*0740*/  @!P0 FFMA R2, R7, R9, R2 ;  /* 0x0000000907028223 */ /* 0x001fc80000000002 */
[----:B-1----:R-:W-:-:S07]  /*0750*/  @P0 FFMA R2, R9, R6, R2 ;  /* 0x0000000609020223 */ /* 0x002fce0000000002 */
.L_x_12:
[----:B------:R-:W-:Y:S05]  /*0760*/  BSYNC.RECONVERGENT B0 ;  /* 0x0000000000007941 */ /* 0x000fea0003800200 */
.L_x_11:
[----:B------:R-:W-:Y:S01]  /*0770*/  VIADD R5, R5, 0x4 ;  /* 0x0000000405057836 */ /* 0x000fe20000000000 */
[----:B------:R-:W-:Y:S01]  /*0780*/  IADD3 R8, PT, PT, R8, 0x4, RZ ;  /* 0x0000000408087810 */ /* 0x000fe20007ffe0ff */
[----:B------:R-:W-:Y:S01]  /*0790*/  VIADD R4, R4, 0x4 ;  /* 0x0000000404047836 */ /* 0x000fe20000000000 */
[----:B------:R-:W-:Y:S01]  /*07a0*/  IADD3 R3, PT, PT, R3, 0x1, RZ ;  /* 0x0000000103037810 */ /* 0x000fe20007ffe0ff */
[----:B------:R-:W-:Y:S06]  /*07b0*/  BRA.U UP0, `(.L_x_13) ;  /* 0xfffffffd00b47547 */ /* 0x000fec000b83ffff */
.L_x_0:
[----:B0-----:R-:W0:Y:S02]  /*07c0*/  LDC.64 R4, c[0x0][0x388] ;  /* 0x0000e200ff047b82 */ /* 0x001e240000000a00 */
[----:B0-----:R-:W-:-:S05]  /*07d0*/  IMAD.WIDE R4, R0, 0x4, R4 ;  /* 0x0000000400047825 */ /* 0x001fca00078e0204 */
[----:B------:R-:W-:Y:S01]  /*07e0*/  STG.E desc[UR12][R4.64], R2 ;  /* 0x0000000204007986 */ /* 0x000fe2000c10190c */
[----:B------:R-:W-:Y:S05]  /*07f0*/  EXIT ;  /* 0x000000000000794d */ /* 0x000fea0003800000 */
.L_x_14:
[----:B------:R-:W-:-:S00]  /*0800*/  BRA `(.L_x_14) ;  /* 0xfffffffc00fc7947 */ /* 0x000fc0000383ffff */
[----:B------:R-:W-:-:S00]  /*0810*/  NOP ;  /* 0x0000000000007918 */ /* 0x000fc00000000000 */
        /* <DEDUP_REMOVED lines=14> */
.L_x_15:


//--------------------- .nv.shared._Z29convolution_1D_caching_kernelPfS_ii --------------------------
	.section	.nv.shared._Z29convolution_1D_caching_kernelPfS_ii,"aw",@nobits
	.sectionflags	@""
	.align	4
.nv.shared._Z29convolution_1D_caching_kernelPfS_ii:
	.zero		1052


//--------------------- .nv.shared.reserved.0     --------------------------
	.section	.nv.shared.reserved.0,"aw",@nobits
	.weak		__nv_reservedSMEM_offset_0_alias
	.size		__nv_reservedSMEM_offset_0_alias, 0, 64
	.other		__nv_reservedSMEM_offset_0_alias,@"STO_CUDA_RESERVED_SHARED STV_DEFAULT"
__nv_reservedSMEM_offset_0_alias:
	.zero		0
	.zero		64


//--------------------- .nv.constant0._Z29convolution_1D_caching_kernelPfS_ii --------------------------
	.section	.nv.constant0._Z29convolution_1D_caching_kernelPfS_ii,"a",@progbits
	.sectionflags	@""
	.align	4
.nv.constant0._Z29convolution_1D_caching_kernelPfS_ii:
	.zero		920


//--------------------- SYMBOLS --------------------------

	.type		.nv.reservedSmem.offset0,@object
	.size		.nv.reservedSmem.offset0,0x4
	.type		.nv.reservedSmem.cap,@object
	.size		.nv.reservedSmem.cap,0x4
